//
// Generated by NVIDIA NVVM Compiler
//
// Compiler Build ID: CL-36424714
// Cuda compilation tools, release 13.0, V13.0.88
// Based on NVVM 20.0.0
//

.version 9.0
.target sm_100
.address_size 64

	// .globl	_Z4testPi

.visible .entry _Z4testPi(
	.param .u64 .ptr .align 1 _Z4testPi_param_0
)
{
	.reg .b32 	%r<6>;
	.reg .b64 	%rd<5>;

	ld.param.u64 	%rd1, [_Z4testPi_param_0];
	cvta.to.global.u64 	%rd2, %rd1;
	mov.u32 	%r1, %tid.x;
	mov.u32 	%r2, %ctaid.x;
	add.s32 	%r3, %r2, 2;
	mad.lo.s32 	%r4, %r3, %r1, %r3;
	mad.lo.s32 	%r5, %r2, 9, %r1;
	mul.wide.u32 	%rd3, %r5, 4;
	add.s64 	%rd4, %rd2, %rd3;
	st.global.u32 	[%rd4], %r4;
	ret;

}


// ===== COMPILED SASS (sm_100) =====

	.target	sm_100

	.elftype	@"ET_EXEC"


//--------------------- .note.nv.tkinfo           --------------------------
	.section	.note.nv.tkinfo,"",@"SHT_NOTE"
	.sectionflags	@"SHF_NOTE_NV_TKINFO"
	.tkinfo
        /*0018*/ 	.word	0x00000002
        /*0030*/ 	.string	""
        /*0030*/ 	.string	"ptxas"
        /*0030*/ 	.string	"Cuda compilation tools, release 13.0, V13.0.88"
        /*0030*/ 	.string	"Build cuda_13.0.r13.0/compiler.36424714_0"
        /*0030*/ 	.string	"-arch sm_100 -m 64 "



//--------------------- .note.nv.cuinfo           --------------------------
	.section	.note.nv.cuinfo,"",@"SHT_NOTE"
	.sectionflags	@"SHF_NOTE_NV_CUINFO"
        /*0018*/ 	.short	0x0002
        /*001a*/ 	.short	0x0064
        /*001c*/ 	.short	0x0082
	.zero		2


//--------------------- .nv.info                  --------------------------
	.section	.nv.info,"",@"SHT_CUDA_INFO"
	.align	4


	//----- nvinfo : EIATTR_REGCOUNT
	.align		4
        /*0000*/ 	.byte	0x04, 0x2f
        /*0002*/ 	.short	(.L_1 - .L_0)
	.align		4
.L_0:
        /*0004*/ 	.word	index@(_Z4testPi)
        /*0008*/ 	.word	0x0000000a


	//----- nvinfo : EIATTR_FRAME_SIZE
	.align		4
.L_1:
        /*000c*/ 	.byte	0x04, 0x11
        /*000e*/ 	.short	(.L_3 - .L_2)
	.align		4
.L_2:
        /*0010*/ 	.word	index@(_Z4testPi)
        /*0014*/ 	.word	0x00000000


	//----- nvinfo : EIATTR_MIN_STACK_SIZE
	.align		4
.L_3:
        /*0018*/ 	.byte	0x04, 0x12
        /*001a*/ 	.short	(.L_5 - .L_4)
	.align		4
.L_4:
        /*001c*/ 	.word	index@(_Z4testPi)
        /*0020*/ 	.word	0x00000000
.L_5:


//--------------------- .nv.compat                --------------------------
	.section	.nv.compat,"",@"SHT_CUDA_COMPAT_INFO"
	.align	4
        /*0000*/ 	.byte	0x02, 0x09, 0x00, 0x00, 0x02, 0x02, 0x01, 0x00, 0x02, 0x05, 0x05, 0x00, 0x03, 0x07, 0x01, 0x01
        /*0010*/ 	.byte	0x02, 0x03, 0x00, 0x00, 0x02, 0x06, 0x01, 0x00, 0x04, 0x0b, 0x08, 0x00, 0x09, 0x00, 0x00, 0x00
        /*0020*/ 	.byte	0x00, 0x00, 0x00, 0x00


//--------------------- .nv.info._Z4testPi        --------------------------
	.section	.nv.info._Z4testPi,"",@"SHT_CUDA_INFO"
	.sectionflags	@""
	.align	4


	//----- nvinfo : EIATTR_CUDA_API_VERSION
	.align		4
        /*0000*/ 	.byte	0x04, 0x37
        /*0002*/ 	.short	(.L_7 - .L_6)
.L_6:
        /*0004*/ 	.word	0x00000082


	//----- nvinfo : EIATTR_KPARAM_INFO
	.align		4
.L_7:
        /*0008*/ 	.byte	0x04, 0x17
        /*000a*/ 	.short	(.L_9 - .L_8)
.L_8:
        /*000c*/ 	.word	0x00000000
        /*0010*/ 	.short	0x0000
        /*0012*/ 	.short	0x0000
        /*0014*/ 	.byte	0x00, 0xf5, 0x21, 0x00


	//----- nvinfo : EIATTR_SPARSE_MMA_MASK
	.align		4
.L_9:
        /*0018*/ 	.byte	0x03, 0x50
        /*001a*/ 	.short	0x0000


	//----- nvinfo : EIATTR_MAXREG_COUNT
	.align		4
        /*001c*/ 	.byte	0x03, 0x1b
        /*001e*/ 	.short	0x00ff


	//----- nvinfo : EIATTR_MERCURY_ISA_VERSION
	.align		4
        /*0020*/ 	.byte	0x03, 0x5f
        /*0022*/ 	.short	0x0101


	//----- nvinfo : EIATTR_VRC_CTA_INIT_COUNT
	.align		4
        /*0024*/ 	.byte	0x02, 0x4a
	.zero		1
	.zero		1


	//----- nvinfo : EIATTR_EXIT_INSTR_OFFSETS
	.align		4
        /*0028*/ 	.byte	0x04, 0x1c
        /*002a*/ 	.short	(.L_11 - .L_10)


	//   ....[0]....
.L_10:
        /*002c*/ 	.word	0x000000a0


	//----- nvinfo : EIATTR_CBANK_PARAM_SIZE
	.align		4
.L_11:
        /*0030*/ 	.byte	0x03, 0x19
        /*0032*/ 	.short	0x0008


	//----- nvinfo : EIATTR_PARAM_CBANK
	.align		4
        /*0034*/ 	.byte	0x04, 0x0a
        /*0036*/ 	.short	(.L_13 - .L_12)
	.align		4
.L_12:
        /*0038*/ 	.word	index@(.nv.constant0._Z4testPi)
        /*003c*/ 	.short	0x0380
        /*003e*/ 	.short	0x0008


	//----- nvinfo : EIATTR_SW_WAR
	.align		4
.L_13:
        /*0040*/ 	.byte	0x04, 0x36
        /*0042*/ 	.short	(.L_15 - .L_14)
.L_14:
        /*0044*/ 	.word	0x00000008
.L_15:


//--------------------- .nv.callgraph             --------------------------
	.section	.nv.callgraph,"",@"SHT_CUDA_CALLGRAPH"
	.align	4
	.sectionentsize	8
	.align		4
        /*0000*/ 	.word	0x00000000
	.align		4
        /*0004*/ 	.word	0xffffffff
	.align		4
        /*0008*/ 	.word	0x00000000
	.align		4
        /*000c*/ 	.word	0xfffffffe
	.align		4
        /*0010*/ 	.word	0x00000000
	.align		4
        /*0014*/ 	.word	0xfffffffd
	.align		4
        /*0018*/ 	.word	0x00000000
	.align		4
        /*001c*/ 	.word	0xfffffffc


//--------------------- .text._Z4testPi           --------------------------
	.section	.text._Z4testPi,"ax",@progbits
	.align	128
        .global         _Z4testPi
        .type           _Z4testPi,@function
        .size           _Z4testPi,(.L_x_1 - _Z4testPi)
        .other          _Z4testPi,@"STO_CUDA_ENTRY STV_DEFAULT"
_Z4testPi:
.text._Z4testPi:
[----:B------:R-:W-:Y:S01]  /*0000*/  LDC R1, c[0x0][0x37c] ;  /* 0x0000df00ff017b82 */ /* 0x000fe20000000800 */
[----:B------:R-:W0:Y:S07]  /*0010*/  S2R R4, SR_CTAID.X ;  /* 0x0000000000047919 */ /* 0x000e2e0000002500 */
[----:B------:R-:W1:Y:S01]  /*0020*/  LDC.64 R2, c[0x0][0x380] ;  /* 0x0000e000ff027b82 */ /* 0x000e620000000a00 */
[----:B------:R-:W2:Y:S01]  /*0030*/  LDCU.64 UR4, c[0x0][0x358] ;  /* 0x00006b00ff0477ac */ /* 0x000ea20008000a00 */
[----:B------:R-:W3:Y:S01]  /*0040*/  S2R R5, SR_TID.X ;  /* 0x0000000000057919 */ /* 0x000ee20000002100 */
[C---:B0-----:R-:W-:Y:S01]  /*0050*/  IADD3 R0, PT, PT, R4.reuse, 0x2, RZ ;  /* 0x0000000204007810 */ /* 0x041fe20007ffe0ff */
[----:B---3--:R-:W-:-:S04]  /*0060*/  IMAD R7, R4, 0x9, R5 ;  /* 0x0000000904077824 */ /* 0x008fc800078e0205 */
[----:B------:R-:W-:Y:S02]  /*0070*/  IMAD R5, R0, R5, R0 ;  /* 0x0000000500057224 */ /* 0x000fe400078e0200 */
[----:B-1----:R-:W-:-:S05]  /*0080*/  IMAD.WIDE.U32 R2, R7, 0x4, R2 ;  /* 0x0000000407027825 */ /* 0x002fca00078e0002 */
[----:B--2---:R-:W-:Y:S01]  /*0090*/  STG.E desc[UR4][R2.64], R5 ;  /* 0x0000000502007986 */ /* 0x004fe2000c101904 */
[----:B------:R-:W-:Y:S05]  /*00a0*/  EXIT ;  /* 0x000000000000794d */ /* 0x000fea0003800000 */
.L_x_0:
[----:B------:R-:W-:-:S00]  /*00b0*/  BRA `(.L_x_0) ;  /* 0xfffffffc00fc7947 */ /* 0x000fc0000383ffff */
[----:B------:R-:W-:-:S00]  /*00c0*/  NOP ;  /* 0x0000000000007918 */ /* 0x000fc00000000000 */
        /* <DEDUP_REMOVED lines=11> */
.L_x_1:


//--------------------- .nv.shared.reserved.0     --------------------------
	.section	.nv.shared.reserved.0,"aw",@nobits
	.weak		__nv_reservedSMEM_offset_0_alias
	.size		__nv_reservedSMEM_offset_0_alias, 0, 64
	.other		__nv_reservedSMEM_offset_0_alias,@"STO_CUDA_RESERVED_SHARED STV_DEFAULT"
__nv_reservedSMEM_offset_0_alias:
	.zero		0
	.zero		64


//--------------------- .nv.constant0._Z4testPi   --------------------------
	.section	.nv.constant0._Z4testPi,"a",@progbits
	.sectionflags	@""
	.align	4
.nv.constant0._Z4testPi:
	.zero		904


//--------------------- SYMBOLS --------------------------

	.type		.nv.reservedSmem.offset0,@object
	.size		.nv.reservedSmem.offset0,0x4
